//
// Generated by NVIDIA NVVM Compiler
//
// Compiler Build ID: CL-36424714
// Cuda compilation tools, release 13.0, V13.0.88
// Based on NVVM 20.0.0
//

.version 9.0
.target sm_100
.address_size 64

	// .globl	_Z5saftyPiii
.extern .func  (.param .b32 func_retval0) vprintf
(
	.param .b64 vprintf_param_0,
	.param .b64 vprintf_param_1
)
;
.global .align 1 .b8 $str[3] = {37, 100};

.visible .entry _Z5saftyPiii(
	.param .u64 .ptr .align 1 _Z5saftyPiii_param_0,
	.param .u32 _Z5saftyPiii_param_1,
	.param .u32 _Z5saftyPiii_param_2
)
{
	.local .align 8 .b8 	__local_depot0[8];
	.reg .b64 	%SP;
	.reg .b64 	%SPL;
	.reg .pred 	%p<4>;
	.reg .b32 	%r<12>;
	.reg .b64 	%rd<11>;

	mov.u64 	%SPL, __local_depot0;
	cvta.local.u64 	%SP, %SPL;
	ld.param.u64 	%rd2, [_Z5saftyPiii_param_0];
	ld.param.u32 	%r2, [_Z5saftyPiii_param_1];
	ld.param.u32 	%r3, [_Z5saftyPiii_param_2];
	cvta.to.global.u64 	%rd1, %rd2;
	mov.u32 	%r4, %tid.x;
	mov.u32 	%r5, %ctaid.x;
	mov.u32 	%r6, %ntid.x;
	mad.lo.s32 	%r1, %r5, %r6, %r4;
	setp.ne.s32 	%p1, %r3, 0;
	@%p1 bra 	$L__BB0_3;
	setp.ge.s32 	%p3, %r1, %r2;
	@%p3 bra 	$L__BB0_5;
	mul.wide.s32 	%rd9, %r1, 4;
	add.s64 	%rd10, %rd1, %rd9;
	mov.b32 	%r11, 1;
	st.global.u32 	[%rd10], %r11;
	bra.uni 	$L__BB0_5;
$L__BB0_3:
	setp.ge.s32 	%p2, %r1, %r2;
	@%p2 bra 	$L__BB0_5;
	mul.wide.s32 	%rd3, %r1, 4;
	add.s64 	%rd4, %rd1, %rd3;
	ld.global.u32 	%r7, [%rd4];
	shl.b32 	%r8, %r7, 1;
	st.global.u32 	[%rd4], %r8;
	add.u64 	%rd5, %SP, 0;
	add.u64 	%rd6, %SPL, 0;
	st.local.u32 	[%rd6], %r8;
	mov.u64 	%rd7, $str;
	cvta.global.u64 	%rd8, %rd7;
	{ // callseq 0, 0
	.param .b64 param0;
	st.param.b64 	[param0], %rd8;
	.param .b64 param1;
	st.param.b64 	[param1], %rd5;
	.param .b32 retval0;
	call.uni (retval0), 
	vprintf, 
	(
	param0, 
	param1
	);
	ld.param.b32 	%r9, [retval0];
	} // callseq 0
$L__BB0_5:
	ret;

}


// ===== COMPILED SASS (sm_100) =====

	.target	sm_100

	.elftype	@"ET_EXEC"


//--------------------- .note.nv.tkinfo           --------------------------
	.section	.note.nv.tkinfo,"",@"SHT_NOTE"
	.sectionflags	@"SHF_NOTE_NV_TKINFO"
	.tkinfo
        /*0018*/ 	.word	0x00000002
        /*0030*/ 	.string	""
        /*0030*/ 	.string	"ptxas"
        /*0030*/ 	.string	"Cuda compilation tools, release 13.0, V13.0.88"
        /*0030*/ 	.string	"Build cuda_13.0.r13.0/compiler.36424714_0"
        /*0030*/ 	.string	"-arch sm_100 -m 64 "



//--------------------- .note.nv.cuinfo           --------------------------
	.section	.note.nv.cuinfo,"",@"SHT_NOTE"
	.sectionflags	@"SHF_NOTE_NV_CUINFO"
        /*0018*/ 	.short	0x0002
        /*001a*/ 	.short	0x0064
        /*001c*/ 	.short	0x0082
	.zero		2


//--------------------- .nv.info                  --------------------------
	.section	.nv.info,"",@"SHT_CUDA_INFO"
	.align	4


	//----- nvinfo : EIATTR_REGCOUNT
	.align		4
        /*0000*/ 	.byte	0x04, 0x2f
        /*0002*/ 	.short	(.L_2 - .L_1)
	.align		4
.L_1:
        /*0004*/ 	.word	index@(_Z5saftyPiii)
        /*0008*/ 	.word	0x00000018


	//----- nvinfo : EIATTR_FRAME_SIZE
	.align		4
.L_2:
        /*000c*/ 	.byte	0x04, 0x11
        /*000e*/ 	.short	(.L_4 - .L_3)
	.align		4
.L_3:
        /*0010*/ 	.word	index@(_Z5saftyPiii)
        /*0014*/ 	.word	0x00000008


	//----- nvinfo : EIATTR_MIN_STACK_SIZE
	.align		4
.L_4:
        /*0018*/ 	.byte	0x04, 0x12
        /*001a*/ 	.short	(.L_6 - .L_5)
	.align		4
.L_5:
        /*001c*/ 	.word	index@(_Z5saftyPiii)
        /*0020*/ 	.word	0x00000008
.L_6:


//--------------------- .nv.compat                --------------------------
	.section	.nv.compat,"",@"SHT_CUDA_COMPAT_INFO"
	.align	4
        /*0000*/ 	.byte	0x02, 0x09, 0x00, 0x00, 0x02, 0x02, 0x01, 0x00, 0x02, 0x05, 0x05, 0x00, 0x03, 0x07, 0x01, 0x01
        /*0010*/ 	.byte	0x02, 0x03, 0x00, 0x00, 0x02, 0x06, 0x01, 0x00, 0x04, 0x0b, 0x08, 0x00, 0x09, 0x00, 0x00, 0x00
        /*0020*/ 	.byte	0x00, 0x00, 0x00, 0x00


//--------------------- .nv.info._Z5saftyPiii     --------------------------
	.section	.nv.info._Z5saftyPiii,"",@"SHT_CUDA_INFO"
	.sectionflags	@""
	.align	4


	//----- nvinfo : EIATTR_CUDA_API_VERSION
	.align		4
        /*0000*/ 	.byte	0x04, 0x37
        /*0002*/ 	.short	(.L_8 - .L_7)
.L_7:
        /*0004*/ 	.word	0x00000082


	//----- nvinfo : EIATTR_KPARAM_INFO
	.align		4
.L_8:
        /*0008*/ 	.byte	0x04, 0x17
        /*000a*/ 	.short	(.L_10 - .L_9)
.L_9:
        /*000c*/ 	.word	0x00000000
        /*0010*/ 	.short	0x0002
        /*0012*/ 	.short	0x000c
        /*0014*/ 	.byte	0x00, 0xf0, 0x11, 0x00


	//----- nvinfo : EIATTR_KPARAM_INFO
	.align		4
.L_10:
        /*0018*/ 	.byte	0x04, 0x17
        /*001a*/ 	.short	(.L_12 - .L_11)
.L_11:
        /*001c*/ 	.word	0x00000000
        /*0020*/ 	.short	0x0001
        /*0022*/ 	.short	0x0008
        /*0024*/ 	.byte	0x00, 0xf0, 0x11, 0x00


	//----- nvinfo : EIATTR_KPARAM_INFO
	.align		4
.L_12:
        /*0028*/ 	.byte	0x04, 0x17
        /*002a*/ 	.short	(.L_14 - .L_13)
.L_13:
        /*002c*/ 	.word	0x00000000
        /*0030*/ 	.short	0x0000
        /*0032*/ 	.short	0x0000
        /*0034*/ 	.byte	0x00, 0xf5, 0x21, 0x00


	//----- nvinfo : EIATTR_SPARSE_MMA_MASK
	.align		4
.L_14:
        /*0038*/ 	.byte	0x03, 0x50
        /*003a*/ 	.short	0x0000


	//----- nvinfo : EIATTR_MAXREG_COUNT
	.align		4
        /*003c*/ 	.byte	0x03, 0x1b
        /*003e*/ 	.short	0x00ff


	//----- nvinfo : EIATTR_EXTERNS
	.align		4
        /*0040*/ 	.byte	0x04, 0x0f
        /*0042*/ 	.short	(.L_16 - .L_15)


	//   ....[0]....
	.align		4
.L_15:
        /*0044*/ 	.word	index@(vprintf)


	//----- nvinfo : EIATTR_MERCURY_ISA_VERSION
	.align		4
.L_16:
        /*0048*/ 	.byte	0x03, 0x5f
        /*004a*/ 	.short	0x0101


	//----- nvinfo : EIATTR_VRC_CTA_INIT_COUNT
	.align		4
        /*004c*/ 	.byte	0x02, 0x4a
	.zero		1
	.zero		1


	//----- nvinfo : EIATTR_SYSCALL_OFFSETS
	.align		4
        /*0050*/ 	.byte	0x04, 0x46
        /*0052*/ 	.short	(.L_18 - .L_17)


	//   ....[0]....
.L_17:
        /*0054*/ 	.word	0x00000250


	//----- nvinfo : EIATTR_EXIT_INSTR_OFFSETS
	.align		4
.L_18:
        /*0058*/ 	.byte	0x04, 0x1c
        /*005a*/ 	.short	(.L_20 - .L_19)


	//   ....[0]....
.L_19:
        /*005c*/ 	.word	0x00000100


	//   ....[1]....
        /*0060*/ 	.word	0x00000150


	//   ....[2]....
        /*0064*/ 	.word	0x00000180


	//   ....[3]....
        /*0068*/ 	.word	0x00000260


	//----- nvinfo : EIATTR_CRS_STACK_SIZE
	.align		4
.L_20:
        /*006c*/ 	.byte	0x04, 0x1e
        /*006e*/ 	.short	(.L_22 - .L_21)
.L_21:
        /*0070*/ 	.word	0x00000000


	//----- nvinfo : EIATTR_CBANK_PARAM_SIZE
	.align		4
.L_22:
        /*0074*/ 	.byte	0x03, 0x19
        /*0076*/ 	.short	0x0010


	//----- nvinfo : EIATTR_PARAM_CBANK
	.align		4
        /*0078*/ 	.byte	0x04, 0x0a
        /*007a*/ 	.short	(.L_24 - .L_23)
	.align		4
.L_23:
        /*007c*/ 	.word	index@(.nv.constant0._Z5saftyPiii)
        /*0080*/ 	.short	0x0380
        /*0082*/ 	.short	0x0010


	//----- nvinfo : EIATTR_SW_WAR
	.align		4
.L_24:
        /*0084*/ 	.byte	0x04, 0x36
        /*0086*/ 	.short	(.L_26 - .L_25)
.L_25:
        /*0088*/ 	.word	0x00000008
.L_26:


//--------------------- .nv.callgraph             --------------------------
	.section	.nv.callgraph,"",@"SHT_CUDA_CALLGRAPH"
	.align	4
	.sectionentsize	8
	.align		4
        /*0000*/ 	.word	0x00000000
	.align		4
        /*0004*/ 	.word	0xffffffff
	.align		4
        /*0008*/ 	.word	index@(_Z5saftyPiii)
	.align		4
        /*000c*/ 	.word	index@(vprintf)
	.align		4
        /*0010*/ 	.word	0x00000000
	.align		4
        /*0014*/ 	.word	0xfffffffe
	.align		4
        /*0018*/ 	.word	0x00000000
	.align		4
        /*001c*/ 	.word	0xfffffffd
	.align		4
        /*0020*/ 	.word	0x00000000
	.align		4
        /*0024*/ 	.word	0xfffffffc


//--------------------- .nv.constant4             --------------------------
	.section	.nv.constant4,"a",@progbits
	.align	8
	.align		8
.nv.constant4:
        /*0000*/ 	.dword	vprintf
	.align		8
        /*0008*/ 	.dword	$str


//--------------------- .text._Z5saftyPiii        --------------------------
	.section	.text._Z5saftyPiii,"ax",@progbits
	.align	128
        .global         _Z5saftyPiii
        .type           _Z5saftyPiii,@function
        .size           _Z5saftyPiii,(.L_x_3 - _Z5saftyPiii)
        .other          _Z5saftyPiii,@"STO_CUDA_ENTRY STV_DEFAULT"
_Z5saftyPiii:
.text._Z5saftyPiii:
[----:B------:R-:W0:Y:S01]  /*0000*/  LDC R1, c[0x0][0x37c] ;  /* 0x0000df00ff017b82 */ /* 0x000e220000000800 */
[----:B------:R-:W1:Y:S01]  /*0010*/  S2R R5, SR_TID.X ;  /* 0x0000000000057919 */ /* 0x000e620000002100 */
[----:B------:R-:W2:Y:S06]  /*0020*/  LDCU UR7, c[0x0][0x38c] ;  /* 0x00007180ff0777ac */ /* 0x000eac0008000800 */
[----:B------:R-:W1:Y:S01]  /*0030*/  S2UR UR5, SR_CTAID.X ;  /* 0x00000000000579c3 */ /* 0x000e620000002500 */
[----:B0-----:R-:W-:Y:S01]  /*0040*/  VIADD R1, R1, 0xfffffff8 ;  /* 0xfffffff801017836 */ /* 0x001fe20000000000 */
[----:B------:R-:W0:Y:S01]  /*0050*/  LDCU UR6, c[0x0][0x2fc] ;  /* 0x00005f80ff0677ac */ /* 0x000e220008000800 */
[----:B------:R-:W3:Y:S05]  /*0060*/  LDCU UR4, c[0x0][0x2f8] ;  /* 0x00005f00ff0477ac */ /* 0x000eea0008000800 */
[----:B------:R-:W1:Y:S01]  /*0070*/  LDC R0, c[0x0][0x360] ;  /* 0x0000d800ff007b82 */ /* 0x000e620000000800 */
[----:B--2---:R-:W-:Y:S01]  /*0080*/  UISETP.NE.AND UP0, UPT, UR7, URZ, UPT ;  /* 0x000000ff0700728c */ /* 0x004fe2000bf05270 */
[----:B---3--:R-:W-:-:S05]  /*0090*/  IADD3 R6, P0, PT, R1, UR4, RZ ;  /* 0x0000000401067c10 */ /* 0x008fca000ff1e0ff */
[----:B0-----:R-:W-:Y:S02]  /*00a0*/  IMAD.X R7, RZ, RZ, UR6, P0 ;  /* 0x00000006ff077e24 */ /* 0x001fe400080e06ff */
[----:B-1----:R-:W-:Y:S01]  /*00b0*/  IMAD R5, R0, UR5, R5 ;  /* 0x0000000500057c24 */ /* 0x002fe2000f8e0205 */
[----:B------:R-:W0:Y:S01]  /*00c0*/  LDCU.64 UR4, c[0x0][0x358] ;  /* 0x00006b00ff0477ac */ /* 0x000e220008000a00 */
[----:B------:R-:W-:Y:S05]  /*00d0*/  BRA.U UP0, `(.L_x_0) ;  /* 0x0000000100207547 */ /* 0x000fea000b800000 */
[----:B------:R-:W1:Y:S02]  /*00e0*/  LDCU UR6, c[0x0][0x388] ;  /* 0x00007100ff0677ac */ /* 0x000e640008000800 */
[----:B-1----:R-:W-:-:S13]  /*00f0*/  ISETP.GE.AND P0, PT, R5, UR6, PT ;  /* 0x0000000605007c0c */ /* 0x002fda000bf06270 */
[----:B0-----:R-:W-:Y:S05]  /*0100*/  @P0 EXIT ;  /* 0x000000000000094d */ /* 0x001fea0003800000 */
[----:B------:R-:W0:Y:S01]  /*0110*/  LDC.64 R2, c[0x0][0x380] ;  /* 0x0000e000ff027b82 */ /* 0x000e220000000a00 */
[----:B------:R-:W-:Y:S02]  /*0120*/  HFMA2 R7, -RZ, RZ, 0, 5.9604644775390625e-08 ;  /* 0x00000001ff077431 */ /* 0x000fe400000001ff */
[----:B0-----:R-:W-:-:S05]  /*0130*/  IMAD.WIDE R2, R5, 0x4, R2 ;  /* 0x0000000405027825 */ /* 0x001fca00078e0202 */
[----:B------:R-:W-:Y:S01]  /*0140*/  STG.E desc[UR4][R2.64], R7 ;  /* 0x0000000702007986 */ /* 0x000fe2000c101904 */
[----:B------:R-:W-:Y:S05]  /*0150*/  EXIT ;  /* 0x000000000000794d */ /* 0x000fea0003800000 */
.L_x_0:
[----:B------:R-:W1:Y:S02]  /*0160*/  LDCU UR6, c[0x0][0x388] ;  /* 0x00007100ff0677ac */ /* 0x000e640008000800 */
[----:B-1----:R-:W-:-:S13]  /*0170*/  ISETP.GE.AND P0, PT, R5, UR6, PT ;  /* 0x0000000605007c0c */ /* 0x002fda000bf06270 */
[----:B0-----:R-:W-:Y:S05]  /*0180*/  @P0 EXIT ;  /* 0x000000000000094d */ /* 0x001fea0003800000 */
[----:B------:R-:W0:Y:S01]  /*0190*/  LDC.64 R8, c[0x0][0x380] ;  /* 0x0000e000ff087b82 */ /* 0x000e220000000a00 */
[----:B------:R-:W-:Y:S01]  /*01a0*/  MOV R2, 0x0 ;  /* 0x0000000000027802 */ /* 0x000fe20000000f00 */
[----:B------:R-:W1:Y:S01]  /*01b0*/  LDCU.64 UR6, c[0x4][0x8] ;  /* 0x01000100ff0677ac */ /* 0x000e620008000a00 */
[----:B0-----:R-:W-:-:S05]  /*01c0*/  IMAD.WIDE R8, R5, 0x4, R8 ;  /* 0x0000000405087825 */ /* 0x001fca00078e0208 */
[----:B------:R-:W2:Y:S01]  /*01d0*/  LDG.E R0, desc[UR4][R8.64] ;  /* 0x0000000408007981 */ /* 0x000ea2000c1e1900 */
[----:B------:R-:W0:Y:S01]  /*01e0*/  LDC.64 R2, c[0x4][R2] ;  /* 0x0100000002027b82 */ /* 0x000e220000000a00 */
[----:B-1----:R-:W-:Y:S01]  /*01f0*/  MOV R4, UR6 ;  /* 0x0000000600047c02 */ /* 0x002fe20008000f00 */
[----:B------:R-:W-:Y:S02]  /*0200*/  IMAD.U32 R5, RZ, RZ, UR7 ;  /* 0x00000007ff057e24 */ /* 0x000fe4000f8e00ff */
[----:B--2---:R-:W-:-:S05]  /*0210*/  IMAD.SHL.U32 R0, R0, 0x2, RZ ;  /* 0x0000000200007824 */ /* 0x004fca00078e00ff */
[----:B------:R1:W-:Y:S04]  /*0220*/  STG.E desc[UR4][R8.64], R0 ;  /* 0x0000000008007986 */ /* 0x0003e8000c101904 */
[----:B0-----:R1:W-:Y:S02]  /*0230*/  STL [R1], R0 ;  /* 0x0000000001007387 */ /* 0x0013e40000100800 */
[----:B------:R-:W-:-:S07]  /*0240*/  LEPC R20, `(.L_x_1) ;  /* 0x000000001014794e */ /* 0x000fce0000000000 */
[----:B-1----:R-:W-:Y:S05]  /*0250*/  CALL.ABS.NOINC R2 ;  /* 0x0000000002007343 */ /* 0x002fea0003c00000 */
.L_x_1:
[----:B------:R-:W-:Y:S05]  /*0260*/  EXIT ;  /* 0x000000000000794d */ /* 0x000fea0003800000 */
.L_x_2:
[----:B------:R-:W-:-:S00]  /*0270*/  BRA `(.L_x_2) ;  /* 0xfffffffc00fc7947 */ /* 0x000fc0000383ffff */
[----:B------:R-:W-:-:S00]  /*0280*/  NOP ;  /* 0x0000000000007918 */ /* 0x000fc00000000000 */
[----:B------:R-:W-:-:S00]  /*0290*/  NOP ;  /* 0x0000000000007918 */ /* 0x000fc00000000000 */
[----:B------:R-:W-:-:S00]  /*02a0*/  NOP ;  /* 0x0000000000007918 */ /* 0x000fc00000000000 */
[----:B------:R-:W-:-:S00]  /*02b0*/  NOP ;  /* 0x0000000000007918 */ /* 0x000fc00000000000 */
[----:B------:R-:W-:-:S00]  /*02c0*/  NOP ;  /* 0x0000000000007918 */ /* 0x000fc00000000000 */
[----:B------:R-:W-:-:S00]  /*02d0*/  NOP ;  /* 0x0000000000007918 */ /* 0x000fc00000000000 */
[----:B------:R-:W-:-:S00]  /*02e0*/  NOP ;  /* 0x0000000000007918 */ /* 0x000fc00000000000 */
[----:B------:R-:W-:-:S00]  /*02f0*/  NOP ;  /* 0x0000000000007918 */ /* 0x000fc00000000000 */
.L_x_3:


//--------------------- .nv.global.init           --------------------------
	.section	.nv.global.init,"aw",@progbits
.nv.global.init:
	.type		$str,@object
	.size		$str,(.L_0 - $str)
$str:
        /*0000*/ 	.byte	0x25, 0x64, 0x00
.L_0:


//--------------------- .nv.shared.reserved.0     --------------------------
	.section	.nv.shared.reserved.0,"aw",@nobits
	.weak		__nv_reservedSMEM_offset_0_alias
	.size		__nv_reservedSMEM_offset_0_alias, 0, 64
	.other		__nv_reservedSMEM_offset_0_alias,@"STO_CUDA_RESERVED_SHARED STV_DEFAULT"
__nv_reservedSMEM_offset_0_alias:
	.zero		0
	.zero		64


//--------------------- .nv.constant0._Z5saftyPiii --------------------------
	.section	.nv.constant0._Z5saftyPiii,"a",@progbits
	.sectionflags	@""
	.align	4
.nv.constant0._Z5saftyPiii:
	.zero		912


//--------------------- SYMBOLS --------------------------

	.type		.nv.reservedSmem.offset0,@object
	.size		.nv.reservedSmem.offset0,0x4
	.type		vprintf,@function
